//
// Generated by NVIDIA NVVM Compiler
//
// Compiler Build ID: CL-36424714
// Cuda compilation tools, release 13.0, V13.0.88
// Based on NVVM 20.0.0
//

.version 9.0
.target sm_100
.address_size 64

	// .globl	_Z8sgemm_v3ILi128ELi128ELi8ELi8ELi8EEvPfS0_S0_iiiff
// _ZZ8sgemm_v3ILi128ELi128ELi8ELi8ELi8EEvPfS0_S0_iiiffE2As has been demoted
// _ZZ8sgemm_v3ILi128ELi128ELi8ELi8ELi8EEvPfS0_S0_iiiffE2Bs has been demoted

.visible .entry _Z8sgemm_v3ILi128ELi128ELi8ELi8ELi8EEvPfS0_S0_iiiff(
	.param .u64 .ptr .align 1 _Z8sgemm_v3ILi128ELi128ELi8ELi8ELi8EEvPfS0_S0_iiiff_param_0,
	.param .u64 .ptr .align 1 _Z8sgemm_v3ILi128ELi128ELi8ELi8ELi8EEvPfS0_S0_iiiff_param_1,
	.param .u64 .ptr .align 1 _Z8sgemm_v3ILi128ELi128ELi8ELi8ELi8EEvPfS0_S0_iiiff_param_2,
	.param .u32 _Z8sgemm_v3ILi128ELi128ELi8ELi8ELi8EEvPfS0_S0_iiiff_param_3,
	.param .u32 _Z8sgemm_v3ILi128ELi128ELi8ELi8ELi8EEvPfS0_S0_iiiff_param_4,
	.param .u32 _Z8sgemm_v3ILi128ELi128ELi8ELi8ELi8EEvPfS0_S0_iiiff_param_5,
	.param .f32 _Z8sgemm_v3ILi128ELi128ELi8ELi8ELi8EEvPfS0_S0_iiiff_param_6,
	.param .f32 _Z8sgemm_v3ILi128ELi128ELi8ELi8ELi8EEvPfS0_S0_iiiff_param_7
)
{
	.reg .pred 	%p<4>;
	.reg .b32 	%r<80>;
	.reg .b32 	%f<671>;
	.reg .b64 	%rd<84>;
	// demoted variable
	.shared .align 4 .b8 _ZZ8sgemm_v3ILi128ELi128ELi8ELi8ELi8EEvPfS0_S0_iiiffE2As[4096];
	// demoted variable
	.shared .align 4 .b8 _ZZ8sgemm_v3ILi128ELi128ELi8ELi8ELi8EEvPfS0_S0_iiiffE2Bs[4096];
	ld.param.u64 	%rd8, [_Z8sgemm_v3ILi128ELi128ELi8ELi8ELi8EEvPfS0_S0_iiiff_param_0];
	ld.param.u64 	%rd9, [_Z8sgemm_v3ILi128ELi128ELi8ELi8ELi8EEvPfS0_S0_iiiff_param_1];
	ld.param.u32 	%r6, [_Z8sgemm_v3ILi128ELi128ELi8ELi8ELi8EEvPfS0_S0_iiiff_param_5];
	cvta.to.global.u64 	%rd10, %rd8;
	cvta.to.global.u64 	%rd11, %rd9;
	mov.u32 	%r7, %ctaid.x;
	mov.u32 	%r8, %ctaid.y;
	mul.lo.s32 	%r9, %r8, %r6;
	shl.b32 	%r10, %r9, 7;
	mul.wide.s32 	%rd12, %r10, 4;
	add.s64 	%rd82, %rd10, %rd12;
	shl.b32 	%r11, %r7, 7;
	mul.wide.u32 	%rd13, %r11, 4;
	add.s64 	%rd83, %rd11, %rd13;
	setp.lt.s32 	%p1, %r6, 1;
	mov.f32 	%f543, 0f00000000;
	mov.f32 	%f544, %f543;
	mov.f32 	%f545, %f543;
	mov.f32 	%f546, %f543;
	mov.f32 	%f547, %f543;
	mov.f32 	%f548, %f543;
	mov.f32 	%f549, %f543;
	mov.f32 	%f550, %f543;
	mov.f32 	%f551, %f543;
	mov.f32 	%f552, %f543;
	mov.f32 	%f553, %f543;
	mov.f32 	%f554, %f543;
	mov.f32 	%f555, %f543;
	mov.f32 	%f556, %f543;
	mov.f32 	%f557, %f543;
	mov.f32 	%f558, %f543;
	mov.f32 	%f559, %f543;
	mov.f32 	%f560, %f543;
	mov.f32 	%f561, %f543;
	mov.f32 	%f562, %f543;
	mov.f32 	%f563, %f543;
	mov.f32 	%f564, %f543;
	mov.f32 	%f565, %f543;
	mov.f32 	%f566, %f543;
	mov.f32 	%f567, %f543;
	mov.f32 	%f568, %f543;
	mov.f32 	%f569, %f543;
	mov.f32 	%f570, %f543;
	mov.f32 	%f571, %f543;
	mov.f32 	%f572, %f543;
	mov.f32 	%f573, %f543;
	mov.f32 	%f574, %f543;
	mov.f32 	%f575, %f543;
	mov.f32 	%f576, %f543;
	mov.f32 	%f577, %f543;
	mov.f32 	%f578, %f543;
	mov.f32 	%f579, %f543;
	mov.f32 	%f580, %f543;
	mov.f32 	%f581, %f543;
	mov.f32 	%f582, %f543;
	mov.f32 	%f583, %f543;
	mov.f32 	%f584, %f543;
	mov.f32 	%f585, %f543;
	mov.f32 	%f586, %f543;
	mov.f32 	%f587, %f543;
	mov.f32 	%f588, %f543;
	mov.f32 	%f589, %f543;
	mov.f32 	%f590, %f543;
	mov.f32 	%f591, %f543;
	mov.f32 	%f592, %f543;
	mov.f32 	%f593, %f543;
	mov.f32 	%f594, %f543;
	mov.f32 	%f595, %f543;
	mov.f32 	%f596, %f543;
	mov.f32 	%f597, %f543;
	mov.f32 	%f598, %f543;
	mov.f32 	%f599, %f543;
	mov.f32 	%f600, %f543;
	mov.f32 	%f601, %f543;
	mov.f32 	%f602, %f543;
	mov.f32 	%f603, %f543;
	mov.f32 	%f604, %f543;
	mov.f32 	%f605, %f543;
	mov.f32 	%f606, %f543;
	@%p1 bra 	$L__BB0_5;
	mov.b32 	%r78, 0;
	mov.f32 	%f543, 0f00000000;
	mov.u32 	%r14, %tid.x;
	shr.u32 	%r15, %r14, 5;
	shl.b32 	%r16, %r14, 2;
	and.b32  	%r17, %r16, 124;
$L__BB0_2:
	ld.param.u32 	%r76, [_Z8sgemm_v3ILi128ELi128ELi8ELi8ELi8EEvPfS0_S0_iiiff_param_5];
	ld.param.u32 	%r73, [_Z8sgemm_v3ILi128ELi128ELi8ELi8ELi8EEvPfS0_S0_iiiff_param_4];
	mad.lo.s32 	%r18, %r73, %r15, %r17;
	shr.u32 	%r19, %r14, 1;
	and.b32  	%r20, %r16, 4;
	mad.lo.s32 	%r21, %r76, %r19, %r20;
	mul.wide.u32 	%rd14, %r21, 4;
	add.s64 	%rd15, %rd82, %rd14;
	ld.global.nc.v4.f32 	{%f261, %f262, %f263, %f264}, [%rd15];
	shl.b32 	%r22, %r14, 11;
	and.b32  	%r23, %r22, 2048;
	mov.u32 	%r24, _ZZ8sgemm_v3ILi128ELi128ELi8ELi8ELi8EEvPfS0_S0_iiiffE2As;
	add.s32 	%r25, %r24, %r23;
	shl.b32 	%r26, %r19, 2;
	add.s32 	%r27, %r25, %r26;
	st.shared.f32 	[%r27], %f261;
	st.shared.f32 	[%r27+512], %f262;
	st.shared.f32 	[%r27+1024], %f263;
	st.shared.f32 	[%r27+1536], %f264;
	mul.wide.s32 	%rd16, %r18, 4;
	add.s64 	%rd17, %rd83, %rd16;
	ld.global.nc.v4.f32 	{%f265, %f266, %f267, %f268}, [%rd17];
	shl.b32 	%r28, %r15, 9;
	mov.u32 	%r29, _ZZ8sgemm_v3ILi128ELi128ELi8ELi8ELi8EEvPfS0_S0_iiiffE2Bs;
	add.s32 	%r30, %r29, %r28;
	shl.b32 	%r31, %r14, 4;
	and.b32  	%r32, %r31, 496;
	add.s32 	%r33, %r30, %r32;
	st.shared.v4.f32 	[%r33], {%f265, %f266, %f267, %f268};
	bar.sync 	0;
	mov.b32 	%r79, 0;
$L__BB0_3:
	shl.b32 	%r34, %r79, 9;
	mov.u32 	%r35, _ZZ8sgemm_v3ILi128ELi128ELi8ELi8ELi8EEvPfS0_S0_iiiffE2As;
	add.s32 	%r36, %r35, %r34;
	mov.u32 	%r37, %tid.x;
	shl.b32 	%r38, %r37, 1;
	and.b32  	%r39, %r38, 2016;
	add.s32 	%r40, %r36, %r39;
	ld.shared.v4.f32 	{%f269, %f270, %f271, %f272}, [%r40];
	ld.shared.v4.f32 	{%f273, %f274, %f275, %f276}, [%r40+16];
	mov.u32 	%r41, _ZZ8sgemm_v3ILi128ELi128ELi8ELi8ELi8EEvPfS0_S0_iiiffE2Bs;
	add.s32 	%r42, %r41, %r34;
	shl.b32 	%r43, %r37, 5;
	and.b32  	%r44, %r43, 480;
	add.s32 	%r45, %r42, %r44;
	ld.shared.v4.f32 	{%f277, %f278, %f279, %f280}, [%r45];
	ld.shared.v4.f32 	{%f281, %f282, %f283, %f284}, [%r45+16];
	fma.rn.f32 	%f590, %f269, %f277, %f590;
	fma.rn.f32 	%f589, %f269, %f278, %f589;
	fma.rn.f32 	%f588, %f269, %f279, %f588;
	fma.rn.f32 	%f587, %f269, %f280, %f587;
	fma.rn.f32 	%f586, %f269, %f281, %f586;
	fma.rn.f32 	%f585, %f269, %f282, %f585;
	fma.rn.f32 	%f584, %f269, %f283, %f584;
	fma.rn.f32 	%f583, %f269, %f284, %f583;
	fma.rn.f32 	%f582, %f270, %f277, %f582;
	fma.rn.f32 	%f581, %f270, %f278, %f581;
	fma.rn.f32 	%f580, %f270, %f279, %f580;
	fma.rn.f32 	%f579, %f270, %f280, %f579;
	fma.rn.f32 	%f578, %f270, %f281, %f578;
	fma.rn.f32 	%f577, %f270, %f282, %f577;
	fma.rn.f32 	%f576, %f270, %f283, %f576;
	fma.rn.f32 	%f575, %f270, %f284, %f575;
	fma.rn.f32 	%f574, %f271, %f277, %f574;
	fma.rn.f32 	%f573, %f271, %f278, %f573;
	fma.rn.f32 	%f572, %f271, %f279, %f572;
	fma.rn.f32 	%f571, %f271, %f280, %f571;
	fma.rn.f32 	%f570, %f271, %f281, %f570;
	fma.rn.f32 	%f569, %f271, %f282, %f569;
	fma.rn.f32 	%f568, %f271, %f283, %f568;
	fma.rn.f32 	%f567, %f271, %f284, %f567;
	fma.rn.f32 	%f566, %f272, %f277, %f566;
	fma.rn.f32 	%f565, %f272, %f278, %f565;
	fma.rn.f32 	%f564, %f272, %f279, %f564;
	fma.rn.f32 	%f563, %f272, %f280, %f563;
	fma.rn.f32 	%f562, %f272, %f281, %f562;
	fma.rn.f32 	%f561, %f272, %f282, %f561;
	fma.rn.f32 	%f560, %f272, %f283, %f560;
	fma.rn.f32 	%f559, %f272, %f284, %f559;
	fma.rn.f32 	%f558, %f273, %f277, %f558;
	fma.rn.f32 	%f557, %f273, %f278, %f557;
	fma.rn.f32 	%f556, %f273, %f279, %f556;
	fma.rn.f32 	%f555, %f273, %f280, %f555;
	fma.rn.f32 	%f554, %f273, %f281, %f554;
	fma.rn.f32 	%f553, %f273, %f282, %f553;
	fma.rn.f32 	%f552, %f273, %f283, %f552;
	fma.rn.f32 	%f551, %f273, %f284, %f551;
	fma.rn.f32 	%f550, %f274, %f277, %f550;
	fma.rn.f32 	%f549, %f274, %f278, %f549;
	fma.rn.f32 	%f548, %f274, %f279, %f548;
	fma.rn.f32 	%f547, %f274, %f280, %f547;
	fma.rn.f32 	%f546, %f274, %f281, %f546;
	fma.rn.f32 	%f545, %f274, %f282, %f545;
	fma.rn.f32 	%f544, %f274, %f283, %f544;
	fma.rn.f32 	%f543, %f274, %f284, %f543;
	fma.rn.f32 	%f591, %f275, %f277, %f591;
	fma.rn.f32 	%f592, %f275, %f278, %f592;
	fma.rn.f32 	%f593, %f275, %f279, %f593;
	fma.rn.f32 	%f594, %f275, %f280, %f594;
	fma.rn.f32 	%f595, %f275, %f281, %f595;
	fma.rn.f32 	%f596, %f275, %f282, %f596;
	fma.rn.f32 	%f597, %f275, %f283, %f597;
	fma.rn.f32 	%f598, %f275, %f284, %f598;
	fma.rn.f32 	%f599, %f276, %f277, %f599;
	fma.rn.f32 	%f600, %f276, %f278, %f600;
	fma.rn.f32 	%f601, %f276, %f279, %f601;
	fma.rn.f32 	%f602, %f276, %f280, %f602;
	fma.rn.f32 	%f603, %f276, %f281, %f603;
	fma.rn.f32 	%f604, %f276, %f282, %f604;
	fma.rn.f32 	%f605, %f276, %f283, %f605;
	fma.rn.f32 	%f606, %f276, %f284, %f606;
	add.s32 	%r79, %r79, 1;
	setp.ne.s32 	%p2, %r79, 8;
	@%p2 bra 	$L__BB0_3;
	ld.param.u32 	%r77, [_Z8sgemm_v3ILi128ELi128ELi8ELi8ELi8EEvPfS0_S0_iiiff_param_5];
	ld.param.u32 	%r74, [_Z8sgemm_v3ILi128ELi128ELi8ELi8ELi8EEvPfS0_S0_iiiff_param_4];
	bar.sync 	0;
	add.s32 	%r78, %r78, 8;
	setp.lt.s32 	%p3, %r78, %r77;
	shl.b32 	%r46, %r74, 3;
	mul.wide.s32 	%rd18, %r46, 4;
	add.s64 	%rd83, %rd83, %rd18;
	add.s64 	%rd82, %rd82, 32;
	@%p3 bra 	$L__BB0_2;
$L__BB0_5:
	ld.param.f32 	%f478, [_Z8sgemm_v3ILi128ELi128ELi8ELi8ELi8EEvPfS0_S0_iiiff_param_7];
	ld.param.f32 	%f477, [_Z8sgemm_v3ILi128ELi128ELi8ELi8ELi8EEvPfS0_S0_iiiff_param_6];
	ld.param.u32 	%r75, [_Z8sgemm_v3ILi128ELi128ELi8ELi8ELi8EEvPfS0_S0_iiiff_param_4];
	ld.param.u64 	%rd81, [_Z8sgemm_v3ILi128ELi128ELi8ELi8ELi8EEvPfS0_S0_iiiff_param_2];
	mov.u32 	%r47, %ctaid.y;
	mul.lo.s32 	%r48, %r47, %r75;
	shl.b32 	%r49, %r48, 7;
	mov.u32 	%r50, %ctaid.x;
	shl.b32 	%r51, %r50, 7;
	add.s32 	%r52, %r49, %r51;
	cvt.s64.s32 	%rd19, %r52;
	cvta.to.global.u64 	%rd20, %rd81;
	mov.u32 	%r53, %tid.x;
	shr.u32 	%r54, %r53, 1;
	and.b32  	%r55, %r54, 504;
	shl.b32 	%r56, %r53, 3;
	and.b32  	%r57, %r56, 120;
	mad.lo.s32 	%r58, %r55, %r75, %r57;
	cvt.s64.s32 	%rd21, %r58;
	add.s64 	%rd22, %rd21, %rd19;
	shl.b64 	%rd23, %rd22, 2;
	add.s64 	%rd24, %rd20, %rd23;
	ld.global.v4.f32 	{%f285, %f286, %f287, %f288}, [%rd24];
	mul.f32 	%f289, %f477, %f590;
	fma.rn.f32 	%f290, %f478, %f285, %f289;
	mul.f32 	%f291, %f477, %f589;
	fma.rn.f32 	%f292, %f478, %f286, %f291;
	mul.f32 	%f293, %f477, %f588;
	fma.rn.f32 	%f294, %f478, %f287, %f293;
	mul.f32 	%f295, %f477, %f587;
	fma.rn.f32 	%f296, %f478, %f288, %f295;
	st.global.v4.f32 	[%rd24], {%f290, %f292, %f294, %f296};
	ld.global.v4.f32 	{%f297, %f298, %f299, %f300}, [%rd24+16];
	mul.f32 	%f301, %f477, %f586;
	fma.rn.f32 	%f302, %f478, %f297, %f301;
	mul.f32 	%f303, %f477, %f585;
	fma.rn.f32 	%f304, %f478, %f298, %f303;
	mul.f32 	%f305, %f477, %f584;
	fma.rn.f32 	%f306, %f478, %f299, %f305;
	mul.f32 	%f307, %f477, %f583;
	fma.rn.f32 	%f308, %f478, %f300, %f307;
	st.global.v4.f32 	[%rd24+16], {%f302, %f304, %f306, %f308};
	add.s32 	%r59, %r58, %r75;
	cvt.s64.s32 	%rd25, %r59;
	add.s64 	%rd26, %rd25, %rd19;
	shl.b64 	%rd27, %rd26, 2;
	add.s64 	%rd28, %rd20, %rd27;
	ld.global.v4.f32 	{%f309, %f310, %f311, %f312}, [%rd28];
	mul.f32 	%f313, %f477, %f582;
	fma.rn.f32 	%f314, %f478, %f309, %f313;
	mul.f32 	%f315, %f477, %f581;
	fma.rn.f32 	%f316, %f478, %f310, %f315;
	mul.f32 	%f317, %f477, %f580;
	fma.rn.f32 	%f318, %f478, %f311, %f317;
	mul.f32 	%f319, %f477, %f579;
	fma.rn.f32 	%f320, %f478, %f312, %f319;
	st.global.v4.f32 	[%rd28], {%f314, %f316, %f318, %f320};
	add.s32 	%r60, %r59, 4;
	cvt.s64.s32 	%rd29, %r60;
	add.s64 	%rd30, %rd29, %rd19;
	shl.b64 	%rd31, %rd30, 2;
	add.s64 	%rd32, %rd20, %rd31;
	ld.global.v4.f32 	{%f321, %f322, %f323, %f324}, [%rd32];
	mul.f32 	%f325, %f477, %f578;
	fma.rn.f32 	%f326, %f478, %f321, %f325;
	mul.f32 	%f327, %f477, %f577;
	fma.rn.f32 	%f328, %f478, %f322, %f327;
	mul.f32 	%f329, %f477, %f576;
	fma.rn.f32 	%f330, %f478, %f323, %f329;
	mul.f32 	%f331, %f477, %f575;
	fma.rn.f32 	%f332, %f478, %f324, %f331;
	st.global.v4.f32 	[%rd32], {%f326, %f328, %f330, %f332};
	add.s32 	%r61, %r59, %r75;
	cvt.s64.s32 	%rd33, %r61;
	add.s64 	%rd34, %rd33, %rd19;
	shl.b64 	%rd35, %rd34, 2;
	add.s64 	%rd36, %rd20, %rd35;
	ld.global.v4.f32 	{%f333, %f334, %f335, %f336}, [%rd36];
	mul.f32 	%f337, %f477, %f574;
	fma.rn.f32 	%f338, %f478, %f333, %f337;
	mul.f32 	%f339, %f477, %f573;
	fma.rn.f32 	%f340, %f478, %f334, %f339;
	mul.f32 	%f341, %f477, %f572;
	fma.rn.f32 	%f342, %f478, %f335, %f341;
	mul.f32 	%f343, %f477, %f571;
	fma.rn.f32 	%f344, %f478, %f336, %f343;
	st.global.v4.f32 	[%rd36], {%f338, %f340, %f342, %f344};
	add.s32 	%r62, %r60, %r75;
	cvt.s64.s32 	%rd37, %r62;
	add.s64 	%rd38, %rd37, %rd19;
	shl.b64 	%rd39, %rd38, 2;
	add.s64 	%rd40, %rd20, %rd39;
	ld.global.v4.f32 	{%f345, %f346, %f347, %f348}, [%rd40];
	mul.f32 	%f349, %f477, %f570;
	fma.rn.f32 	%f350, %f478, %f345, %f349;
	mul.f32 	%f351, %f477, %f569;
	fma.rn.f32 	%f352, %f478, %f346, %f351;
	mul.f32 	%f353, %f477, %f568;
	fma.rn.f32 	%f354, %f478, %f347, %f353;
	mul.f32 	%f355, %f477, %f567;
	fma.rn.f32 	%f356, %f478, %f348, %f355;
	st.global.v4.f32 	[%rd40], {%f350, %f352, %f354, %f356};
	add.s32 	%r63, %r61, %r75;
	cvt.s64.s32 	%rd41, %r63;
	add.s64 	%rd42, %rd41, %rd19;
	shl.b64 	%rd43, %rd42, 2;
	add.s64 	%rd44, %rd20, %rd43;
	ld.global.v4.f32 	{%f357, %f358, %f359, %f360}, [%rd44];
	mul.f32 	%f361, %f477, %f566;
	fma.rn.f32 	%f362, %f478, %f357, %f361;
	mul.f32 	%f363, %f477, %f565;
	fma.rn.f32 	%f364, %f478, %f358, %f363;
	mul.f32 	%f365, %f477, %f564;
	fma.rn.f32 	%f366, %f478, %f359, %f365;
	mul.f32 	%f367, %f477, %f563;
	fma.rn.f32 	%f368, %f478, %f360, %f367;
	st.global.v4.f32 	[%rd44], {%f362, %f364, %f366, %f368};
	add.s32 	%r64, %r62, %r75;
	cvt.s64.s32 	%rd45, %r64;
	add.s64 	%rd46, %rd45, %rd19;
	shl.b64 	%rd47, %rd46, 2;
	add.s64 	%rd48, %rd20, %rd47;
	ld.global.v4.f32 	{%f369, %f370, %f371, %f372}, [%rd48];
	mul.f32 	%f373, %f477, %f562;
	fma.rn.f32 	%f374, %f478, %f369, %f373;
	mul.f32 	%f375, %f477, %f561;
	fma.rn.f32 	%f376, %f478, %f370, %f375;
	mul.f32 	%f377, %f477, %f560;
	fma.rn.f32 	%f378, %f478, %f371, %f377;
	mul.f32 	%f379, %f477, %f559;
	fma.rn.f32 	%f380, %f478, %f372, %f379;
	st.global.v4.f32 	[%rd48], {%f374, %f376, %f378, %f380};
	add.s32 	%r65, %r63, %r75;
	cvt.s64.s32 	%rd49, %r65;
	add.s64 	%rd50, %rd49, %rd19;
	shl.b64 	%rd51, %rd50, 2;
	add.s64 	%rd52, %rd20, %rd51;
	ld.global.v4.f32 	{%f381, %f382, %f383, %f384}, [%rd52];
	mul.f32 	%f385, %f477, %f558;
	fma.rn.f32 	%f386, %f478, %f381, %f385;
	mul.f32 	%f387, %f477, %f557;
	fma.rn.f32 	%f388, %f478, %f382, %f387;
	mul.f32 	%f389, %f477, %f556;
	fma.rn.f32 	%f390, %f478, %f383, %f389;
	mul.f32 	%f391, %f477, %f555;
	fma.rn.f32 	%f392, %f478, %f384, %f391;
	st.global.v4.f32 	[%rd52], {%f386, %f388, %f390, %f392};
	add.s32 	%r66, %r64, %r75;
	cvt.s64.s32 	%rd53, %r66;
	add.s64 	%rd54, %rd53, %rd19;
	shl.b64 	%rd55, %rd54, 2;
	add.s64 	%rd56, %rd20, %rd55;
	ld.global.v4.f32 	{%f393, %f394, %f395, %f396}, [%rd56];
	mul.f32 	%f397, %f477, %f554;
	fma.rn.f32 	%f398, %f478, %f393, %f397;
	mul.f32 	%f399, %f477, %f553;
	fma.rn.f32 	%f400, %f478, %f394, %f399;
	mul.f32 	%f401, %f477, %f552;
	fma.rn.f32 	%f402, %f478, %f395, %f401;
	mul.f32 	%f403, %f477, %f551;
	fma.rn.f32 	%f404, %f478, %f396, %f403;
	st.global.v4.f32 	[%rd56], {%f398, %f400, %f402, %f404};
	add.s32 	%r67, %r65, %r75;
	cvt.s64.s32 	%rd57, %r67;
	add.s64 	%rd58, %rd57, %rd19;
	shl.b64 	%rd59, %rd58, 2;
	add.s64 	%rd60, %rd20, %rd59;
	ld.global.v4.f32 	{%f405, %f406, %f407, %f408}, [%rd60];
	mul.f32 	%f409, %f477, %f550;
	fma.rn.f32 	%f410, %f478, %f405, %f409;
	mul.f32 	%f411, %f477, %f549;
	fma.rn.f32 	%f412, %f478, %f406, %f411;
	mul.f32 	%f413, %f477, %f548;
	fma.rn.f32 	%f414, %f478, %f407, %f413;
	mul.f32 	%f415, %f477, %f547;
	fma.rn.f32 	%f416, %f478, %f408, %f415;
	st.global.v4.f32 	[%rd60], {%f410, %f412, %f414, %f416};
	add.s32 	%r68, %r66, %r75;
	cvt.s64.s32 	%rd61, %r68;
	add.s64 	%rd62, %rd61, %rd19;
	shl.b64 	%rd63, %rd62, 2;
	add.s64 	%rd64, %rd20, %rd63;
	ld.global.v4.f32 	{%f417, %f418, %f419, %f420}, [%rd64];
	mul.f32 	%f421, %f477, %f546;
	fma.rn.f32 	%f422, %f478, %f417, %f421;
	mul.f32 	%f423, %f477, %f545;
	fma.rn.f32 	%f424, %f478, %f418, %f423;
	mul.f32 	%f425, %f477, %f544;
	fma.rn.f32 	%f426, %f478, %f419, %f425;
	mul.f32 	%f427, %f477, %f543;
	fma.rn.f32 	%f428, %f478, %f420, %f427;
	st.global.v4.f32 	[%rd64], {%f422, %f424, %f426, %f428};
	add.s32 	%r69, %r67, %r75;
	cvt.s64.s32 	%rd65, %r69;
	add.s64 	%rd66, %rd65, %rd19;
	shl.b64 	%rd67, %rd66, 2;
	add.s64 	%rd68, %rd20, %rd67;
	ld.global.v4.f32 	{%f429, %f430, %f431, %f432}, [%rd68];
	mul.f32 	%f433, %f477, %f591;
	fma.rn.f32 	%f434, %f478, %f429, %f433;
	mul.f32 	%f435, %f477, %f592;
	fma.rn.f32 	%f436, %f478, %f430, %f435;
	mul.f32 	%f437, %f477, %f593;
	fma.rn.f32 	%f438, %f478, %f431, %f437;
	mul.f32 	%f439, %f477, %f594;
	fma.rn.f32 	%f440, %f478, %f432, %f439;
	st.global.v4.f32 	[%rd68], {%f434, %f436, %f438, %f440};
	add.s32 	%r70, %r68, %r75;
	cvt.s64.s32 	%rd69, %r70;
	add.s64 	%rd70, %rd69, %rd19;
	shl.b64 	%rd71, %rd70, 2;
	add.s64 	%rd72, %rd20, %rd71;
	ld.global.v4.f32 	{%f441, %f442, %f443, %f444}, [%rd72];
	mul.f32 	%f445, %f477, %f595;
	fma.rn.f32 	%f446, %f478, %f441, %f445;
	mul.f32 	%f447, %f477, %f596;
	fma.rn.f32 	%f448, %f478, %f442, %f447;
	mul.f32 	%f449, %f477, %f597;
	fma.rn.f32 	%f450, %f478, %f443, %f449;
	mul.f32 	%f451, %f477, %f598;
	fma.rn.f32 	%f452, %f478, %f444, %f451;
	st.global.v4.f32 	[%rd72], {%f446, %f448, %f450, %f452};
	add.s32 	%r71, %r69, %r75;
	cvt.s64.s32 	%rd73, %r71;
	add.s64 	%rd74, %rd73, %rd19;
	shl.b64 	%rd75, %rd74, 2;
	add.s64 	%rd76, %rd20, %rd75;
	ld.global.v4.f32 	{%f453, %f454, %f455, %f456}, [%rd76];
	mul.f32 	%f457, %f477, %f599;
	fma.rn.f32 	%f458, %f478, %f453, %f457;
	mul.f32 	%f459, %f477, %f600;
	fma.rn.f32 	%f460, %f478, %f454, %f459;
	mul.f32 	%f461, %f477, %f601;
	fma.rn.f32 	%f462, %f478, %f455, %f461;
	mul.f32 	%f463, %f477, %f602;
	fma.rn.f32 	%f464, %f478, %f456, %f463;
	st.global.v4.f32 	[%rd76], {%f458, %f460, %f462, %f464};
	add.s32 	%r72, %r70, %r75;
	cvt.s64.s32 	%rd77, %r72;
	add.s64 	%rd78, %rd77, %rd19;
	shl.b64 	%rd79, %rd78, 2;
	add.s64 	%rd80, %rd20, %rd79;
	ld.global.v4.f32 	{%f465, %f466, %f467, %f468}, [%rd80];
	mul.f32 	%f469, %f477, %f603;
	fma.rn.f32 	%f470, %f478, %f465, %f469;
	mul.f32 	%f471, %f477, %f604;
	fma.rn.f32 	%f472, %f478, %f466, %f471;
	mul.f32 	%f473, %f477, %f605;
	fma.rn.f32 	%f474, %f478, %f467, %f473;
	mul.f32 	%f475, %f477, %f606;
	fma.rn.f32 	%f476, %f478, %f468, %f475;
	st.global.v4.f32 	[%rd80], {%f470, %f472, %f474, %f476};
	ret;

}


// ===== COMPILED SASS (sm_100) =====

	.target	sm_100

	.elftype	@"ET_EXEC"


//--------------------- .note.nv.tkinfo           --------------------------
	.section	.note.nv.tkinfo,"",@"SHT_NOTE"
	.sectionflags	@"SHF_NOTE_NV_TKINFO"
	.tkinfo
        /*0018*/ 	.word	0x00000002
        /*0030*/ 	.string	""
        /*0030*/ 	.string	"ptxas"
        /*0030*/ 	.string	"Cuda compilation tools, release 13.0, V13.0.88"
        /*0030*/ 	.string	"Build cuda_13.0.r13.0/compiler.36424714_0"
        /*0030*/ 	.string	"-arch sm_100 -m 64 "



//--------------------- .note.nv.cuinfo           --------------------------
	.section	.note.nv.cuinfo,"",@"SHT_NOTE"
	.sectionflags	@"SHF_NOTE_NV_CUINFO"
        /*0018*/ 	.short	0x0002
        /*001a*/ 	.short	0x0064
        /*001c*/ 	.short	0x0082
	.zero		2


//--------------------- .nv.info                  --------------------------
	.section	.nv.info,"",@"SHT_CUDA_INFO"
	.align	4


	//----- nvinfo : EIATTR_REGCOUNT
	.align		4
        /*0000*/ 	.byte	0x04, 0x2f
        /*0002*/ 	.short	(.L_1 - .L_0)
	.align		4
.L_0:
        /*0004*/ 	.word	index@(_Z8sgemm_v3ILi128ELi128ELi8ELi8ELi8EEvPfS0_S0_iiiff)
        /*0008*/ 	.word	0x0000005e


	//----- nvinfo : EIATTR_FRAME_SIZE
	.align		4
.L_1:
        /*000c*/ 	.byte	0x04, 0x11
        /*000e*/ 	.short	(.L_3 - .L_2)
	.align		4
.L_2:
        /*0010*/ 	.word	index@(_Z8sgemm_v3ILi128ELi128ELi8ELi8ELi8EEvPfS0_S0_iiiff)
        /*0014*/ 	.word	0x00000000


	//----- nvinfo : EIATTR_MIN_STACK_SIZE
	.align		4
.L_3:
        /*0018*/ 	.byte	0x04, 0x12
        /*001a*/ 	.short	(.L_5 - .L_4)
	.align		4
.L_4:
        /*001c*/ 	.word	index@(_Z8sgemm_v3ILi128ELi128ELi8ELi8ELi8EEvPfS0_S0_iiiff)
        /*0020*/ 	.word	0x00000000
.L_5:


//--------------------- .nv.compat                --------------------------
	.section	.nv.compat,"",@"SHT_CUDA_COMPAT_INFO"
	.align	4
        /*0000*/ 	.byte	0x02, 0x09, 0x00, 0x00, 0x02, 0x02, 0x01, 0x00, 0x02, 0x05, 0x05, 0x00, 0x03, 0x07, 0x01, 0x01
        /*0010*/ 	.byte	0x02, 0x03, 0x00, 0x00, 0x02, 0x06, 0x01, 0x00, 0x04, 0x0b, 0x08, 0x00, 0x09, 0x00, 0x00, 0x00
        /*0020*/ 	.byte	0x00, 0x00, 0x00, 0x00


//--------------------- .nv.info._Z8sgemm_v3ILi128ELi128ELi8ELi8ELi8EEvPfS0_S0_iiiff --------------------------
	.section	.nv.info._Z8sgemm_v3ILi128ELi128ELi8ELi8ELi8EEvPfS0_S0_iiiff,"",@"SHT_CUDA_INFO"
	.sectionflags	@""
	.align	4


	//----- nvinfo : EIATTR_CUDA_API_VERSION
	.align		4
        /*0000*/ 	.byte	0x04, 0x37
        /*0002*/ 	.short	(.L_7 - .L_6)
.L_6:
        /*0004*/ 	.word	0x00000082


	//----- nvinfo : EIATTR_KPARAM_INFO
	.align		4
.L_7:
        /*0008*/ 	.byte	0x04, 0x17
        /*000a*/ 	.short	(.L_9 - .L_8)
.L_8:
        /*000c*/ 	.word	0x00000000
        /*0010*/ 	.short	0x0007
        /*0012*/ 	.short	0x0028
        /*0014*/ 	.byte	0x00, 0xf0, 0x11, 0x00


	//----- nvinfo : EIATTR_KPARAM_INFO
	.align		4
.L_9:
        /*0018*/ 	.byte	0x04, 0x17
        /*001a*/ 	.short	(.L_11 - .L_10)
.L_10:
        /*001c*/ 	.word	0x00000000
        /*0020*/ 	.short	0x0006
        /*0022*/ 	.short	0x0024
        /*0024*/ 	.byte	0x00, 0xf0, 0x11, 0x00


	//----- nvinfo : EIATTR_KPARAM_INFO
	.align		4
.L_11:
        /*0028*/ 	.byte	0x04, 0x17
        /*002a*/ 	.short	(.L_13 - .L_12)
.L_12:
        /*002c*/ 	.word	0x00000000
        /*0030*/ 	.short	0x0005
        /*0032*/ 	.short	0x0020
        /*0034*/ 	.byte	0x00, 0xf0, 0x11, 0x00


	//----- nvinfo : EIATTR_KPARAM_INFO
	.align		4
.L_13:
        /*0038*/ 	.byte	0x04, 0x17
        /*003a*/ 	.short	(.L_15 - .L_14)
.L_14:
        /*003c*/ 	.word	0x00000000
        /*0040*/ 	.short	0x0004
        /*0042*/ 	.short	0x001c
        /*0044*/ 	.byte	0x00, 0xf0, 0x11, 0x00


	//----- nvinfo : EIATTR_KPARAM_INFO
	.align		4
.L_15:
        /*0048*/ 	.byte	0x04, 0x17
        /*004a*/ 	.short	(.L_17 - .L_16)
.L_16:
        /*004c*/ 	.word	0x00000000
        /*0050*/ 	.short	0x0003
        /*0052*/ 	.short	0x0018
        /*0054*/ 	.byte	0x00, 0xf0, 0x11, 0x00


	//----- nvinfo : EIATTR_KPARAM_INFO
	.align		4
.L_17:
        /*0058*/ 	.byte	0x04, 0x17
        /*005a*/ 	.short	(.L_19 - .L_18)
.L_18:
        /*005c*/ 	.word	0x00000000
        /*0060*/ 	.short	0x0002
        /*0062*/ 	.short	0x0010
        /*0064*/ 	.byte	0x00, 0xf5, 0x21, 0x00


	//----- nvinfo : EIATTR_KPARAM_INFO
	.align		4
.L_19:
        /*0068*/ 	.byte	0x04, 0x17
        /*006a*/ 	.short	(.L_21 - .L_20)
.L_20:
        /*006c*/ 	.word	0x00000000
        /*0070*/ 	.short	0x0001
        /*0072*/ 	.short	0x0008
        /*0074*/ 	.byte	0x00, 0xf5, 0x21, 0x00


	//----- nvinfo : EIATTR_KPARAM_INFO
	.align		4
.L_21:
        /*0078*/ 	.byte	0x04, 0x17
        /*007a*/ 	.short	(.L_23 - .L_22)
.L_22:
        /*007c*/ 	.word	0x00000000
        /*0080*/ 	.short	0x0000
        /*0082*/ 	.short	0x0000
        /*0084*/ 	.byte	0x00, 0xf5, 0x21, 0x00


	//----- nvinfo : EIATTR_SPARSE_MMA_MASK
	.align		4
.L_23:
        /*0088*/ 	.byte	0x03, 0x50
        /*008a*/ 	.short	0x0000


	//----- nvinfo : EIATTR_MAXREG_COUNT
	.align		4
        /*008c*/ 	.byte	0x03, 0x1b
        /*008e*/ 	.short	0x00ff


	//----- nvinfo : EIATTR_NUM_BARRIERS
	.align		4
        /*0090*/ 	.byte	0x02, 0x4c
        /*0092*/ 	.byte	0x01
	.zero		1


	//----- nvinfo : EIATTR_MERCURY_ISA_VERSION
	.align		4
        /*0094*/ 	.byte	0x03, 0x5f
        /*0096*/ 	.short	0x0101


	//----- nvinfo : EIATTR_VRC_CTA_INIT_COUNT
	.align		4
        /*0098*/ 	.byte	0x02, 0x4a
	.zero		1
	.zero		1


	//----- nvinfo : EIATTR_EXIT_INSTR_OFFSETS
	.align		4
        /*009c*/ 	.byte	0x04, 0x1c
        /*009e*/ 	.short	(.L_25 - .L_24)


	//   ....[0]....
.L_24:
        /*00a0*/ 	.word	0x00001aa0


	//----- nvinfo : EIATTR_CBANK_PARAM_SIZE
	.align		4
.L_25:
        /*00a4*/ 	.byte	0x03, 0x19
        /*00a6*/ 	.short	0x002c


	//----- nvinfo : EIATTR_PARAM_CBANK
	.align		4
        /*00a8*/ 	.byte	0x04, 0x0a
        /*00aa*/ 	.short	(.L_27 - .L_26)
	.align		4
.L_26:
        /*00ac*/ 	.word	index@(.nv.constant0._Z8sgemm_v3ILi128ELi128ELi8ELi8ELi8EEvPfS0_S0_iiiff)
        /*00b0*/ 	.short	0x0380
        /*00b2*/ 	.short	0x002c


	//----- nvinfo : EIATTR_SW_WAR
	.align		4
.L_27:
        /*00b4*/ 	.byte	0x04, 0x36
        /*00b6*/ 	.short	(.L_29 - .L_28)
.L_28:
        /*00b8*/ 	.word	0x00000008
.L_29:


//--------------------- .nv.callgraph             --------------------------
	.section	.nv.callgraph,"",@"SHT_CUDA_CALLGRAPH"
	.align	4
	.sectionentsize	8
	.align		4
        /*0000*/ 	.word	0x00000000
	.align		4
        /*0004*/ 	.word	0xffffffff
	.align		4
        /*0008*/ 	.word	0x00000000
	.align		4
        /*000c*/ 	.word	0xfffffffe
	.align		4
        /*0010*/ 	.word	0x00000000
	.align		4
        /*0014*/ 	.word	0xfffffffd
	.align		4
        /*0018*/ 	.word	0x00000000
	.align		4
        /*001c*/ 	.word	0xfffffffc


//--------------------- .text._Z8sgemm_v3ILi128ELi128ELi8ELi8ELi8EEvPfS0_S0_iiiff --------------------------
	.section	.text._Z8sgemm_v3ILi128ELi128ELi8ELi8ELi8EEvPfS0_S0_iiiff,"ax",@progbits
	.align	128
        .global         _Z8sgemm_v3ILi128ELi128ELi8ELi8ELi8EEvPfS0_S0_iiiff
        .type           _Z8sgemm_v3ILi128ELi128ELi8ELi8ELi8EEvPfS0_S0_iiiff,@function
        .size           _Z8sgemm_v3ILi128ELi128ELi8ELi8ELi8EEvPfS0_S0_iiiff,(.L_x_4 - _Z8sgemm_v3ILi128ELi128ELi8ELi8ELi8EEvPfS0_S0_iiiff)
        .other          _Z8sgemm_v3ILi128ELi128ELi8ELi8ELi8EEvPfS0_S0_iiiff,@"STO_CUDA_ENTRY STV_DEFAULT"
_Z8sgemm_v3ILi128ELi128ELi8ELi8ELi8EEvPfS0_S0_iiiff:
.text._Z8sgemm_v3ILi128ELi128ELi8ELi8ELi8EEvPfS0_S0_iiiff:
[----:B------:R-:W-:Y:S08]  /*0000*/  LDC R1, c[0x0][0x37c] ;  /* 0x0000df00ff017b82 */ /* 0x000ff00000000800 */
[----:B------:R-:W0:Y:S01]  /*0010*/  S2UR UR8, SR_CTAID.Y ;  /* 0x00000000000879c3 */ /* 0x000e220000002600 */
[----:B------:R-:W1:Y:S01]  /*0020*/  LDCU UR10, c[0x0][0x3a0] ;  /* 0x00007400ff0a77ac */ /* 0x000e620008000800 */
[----:B------:R-:W-:Y:S01]  /*0030*/  HFMA2 R74, -RZ, RZ, 0, 0 ;  /* 0x00000000ff4a7431 */ /* 0x000fe200000001ff */
[----:B------:R-:W-:Y:S01]  /*0040*/  CS2R R46, SRZ ;  /* 0x00000000002e7805 */ /* 0x000fe2000001ff00 */
[----:B------:R-:W-:Y:S01]  /*0050*/  HFMA2 R80, -RZ, RZ, 0, 0 ;  /* 0x00000000ff507431 */ /* 0x000fe200000001ff */
[----:B------:R-:W2:Y:S01]  /*0060*/  LDCU.128 UR4, c[0x0][0x380] ;  /* 0x00007000ff0477ac */ /* 0x000ea20008000c00 */
[----:B------:R-:W-:Y:S01]  /*0070*/  HFMA2 R76, -RZ, RZ, 0, 0 ;  /* 0x00000000ff4c7431 */ /* 0x000fe200000001ff */
[----:B------:R-:W-:Y:S01]  /*0080*/  CS2R R16, SRZ ;  /* 0x0000000000107805 */ /* 0x000fe2000001ff00 */
[----:B------:R-:W3:Y:S01]  /*0090*/  S2UR UR9, SR_CTAID.X ;  /* 0x00000000000979c3 */ /* 0x000ee20000002500 */
[----:B------:R-:W-:Y:S01]  /*00a0*/  HFMA2 R84, -RZ, RZ, 0, 0 ;  /* 0x00000000ff547431 */ /* 0x000fe200000001ff */
[----:B------:R-:W-:-:S02]  /*00b0*/  CS2R R44, SRZ ;  /* 0x00000000002c7805 */ /* 0x000fc4000001ff00 */
[----:B------:R-:W-:Y:S02]  /*00c0*/  CS2R R18, SRZ ;  /* 0x0000000000127805 */ /* 0x000fe4000001ff00 */
[----:B------:R-:W-:Y:S02]  /*00d0*/  CS2R R40, SRZ ;  /* 0x0000000000287805 */ /* 0x000fe4000001ff00 */
[----:B------:R-:W-:Y:S02]  /*00e0*/  CS2R R22, SRZ ;  /* 0x0000000000167805 */ /* 0x000fe4000001ff00 */
[----:B------:R-:W-:Y:S02]  /*00f0*/  CS2R R42, SRZ ;  /* 0x00000000002a7805 */ /* 0x000fe4000001ff00 */
[----:B------:R-:W-:Y:S02]  /*0100*/  CS2R R20, SRZ ;  /* 0x0000000000147805 */ /* 0x000fe4000001ff00 */
[----:B------:R-:W-:-:S02]  /*0110*/  CS2R R50, SRZ ;  /* 0x0000000000327805 */ /* 0x000fc4000001ff00 */
[----:B------:R-:W-:Y:S02]  /*0120*/  CS2R R48, SRZ ;  /* 0x0000000000307805 */ /* 0x000fe4000001ff00 */
[----:B------:R-:W-:Y:S01]  /*0130*/  CS2R R56, SRZ ;  /* 0x0000000000387805 */ /* 0x000fe2000001ff00 */
[----:B-1----:R-:W-:Y:S01]  /*0140*/  UISETP.GE.AND UP0, UPT, UR10, 0x1, UPT ;  /* 0x000000010a00788c */ /* 0x002fe2000bf06270 */
[----:B------:R-:W-:Y:S02]  /*0150*/  CS2R R54, SRZ ;  /* 0x0000000000367805 */ /* 0x000fe4000001ff00 */
[----:B------:R-:W-:Y:S02]  /*0160*/  CS2R R52, SRZ ;  /* 0x0000000000347805 */ /* 0x000fe4000001ff00 */
[----:B------:R-:W-:Y:S02]  /*0170*/  CS2R R64, SRZ ;  /* 0x0000000000407805 */ /* 0x000fe4000001ff00 */
[----:B------:R-:W-:Y:S01]  /*0180*/  CS2R R62, SRZ ;  /* 0x00000000003e7805 */ /* 0x000fe2000001ff00 */
[----:B0-----:R-:W-:Y:S01]  /*0190*/  UIMAD UR8, UR8, UR10, URZ ;  /* 0x0000000a080872a4 */ /* 0x001fe2000f8e02ff */
[----:B------:R-:W-:-:S02]  /*01a0*/  CS2R R60, SRZ ;  /* 0x00000000003c7805 */ /* 0x000fc4000001ff00 */
[----:B------:R-:W-:Y:S02]  /*01b0*/  CS2R R58, SRZ ;  /* 0x00000000003a7805 */ /* 0x000fe4000001ff00 */
[----:B------:R-:W-:Y:S01]  /*01c0*/  CS2R R68, SRZ ;  /* 0x0000000000447805 */ /* 0x000fe2000001ff00 */
[----:B------:R-:W-:Y:S01]  /*01d0*/  USHF.L.U32 UR8, UR8, 0x7, URZ ;  /* 0x0000000708087899 */ /* 0x000fe200080006ff */
[----:B------:R-:W-:Y:S02]  /*01e0*/  CS2R R66, SRZ ;  /* 0x0000000000427805 */ /* 0x000fe4000001ff00 */
[----:B------:R-:W-:Y:S02]  /*01f0*/  CS2R R72, SRZ ;  /* 0x0000000000487805 */ /* 0x000fe4000001ff00 */
[----:B------:R-:W-:Y:S01]  /*0200*/  CS2R R70, SRZ ;  /* 0x0000000000467805 */ /* 0x000fe2000001ff00 */
[----:B---3--:R-:W-:Y:S01]  /*0210*/  USHF.L.U32 UR9, UR9, 0x7, URZ ;  /* 0x0000000709097899 */ /* 0x008fe200080006ff */
[----:B------:R-:W-:-:S02]  /*0220*/  MOV R82, RZ ;  /* 0x000000ff00527202 */ /* 0x000fc40000000f00 */
[----:B------:R-:W-:Y:S02]  /*0230*/  CS2R R8, SRZ ;  /* 0x0000000000087805 */ /* 0x000fe4000001ff00 */
[----:B------:R-:W-:Y:S02]  /*0240*/  MOV R78, RZ ;  /* 0x000000ff004e7202 */ /* 0x000fe40000000f00 */
[----:B------:R-:W-:Y:S02]  /*0250*/  CS2R R14, SRZ ;  /* 0x00000000000e7805 */ /* 0x000fe4000001ff00 */
[----:B------:R-:W-:Y:S02]  /*0260*/  MOV R86, RZ ;  /* 0x000000ff00567202 */ /* 0x000fe40000000f00 */
[----:B------:R-:W-:Y:S02]  /*0270*/  CS2R R10, SRZ ;  /* 0x00000000000a7805 */ /* 0x000fe4000001ff00 */
[----:B------:R-:W-:-:S02]  /*0280*/  CS2R R12, SRZ ;  /* 0x00000000000c7805 */ /* 0x000fc4000001ff00 */
[----:B------:R-:W-:Y:S02]  /*0290*/  CS2R R4, SRZ ;  /* 0x0000000000047805 */ /* 0x000fe4000001ff00 */
[----:B------:R-:W-:Y:S02]  /*02a0*/  CS2R R6, SRZ ;  /* 0x0000000000067805 */ /* 0x000fe4000001ff00 */
[----:B------:R-:W-:Y:S02]  /*02b0*/  CS2R R2, SRZ ;  /* 0x0000000000027805 */ /* 0x000fe4000001ff00 */
[----:B------:R-:W-:Y:S01]  /*02c0*/  MOV R0, RZ ;  /* 0x000000ff00007202 */ /* 0x000fe20000000f00 */
[----:B------:R-:W0:Y:S01]  /*02d0*/  LDCU.64 UR12, c[0x0][0x358] ;  /* 0x00006b00ff0c77ac */ /* 0x000e220008000a00 */
[----:B--2---:R-:W-:Y:S02]  /*02e0*/  UIMAD.WIDE.U32 UR6, UR9, 0x4, UR6 ;  /* 0x00000004090678a5 */ /* 0x004fe4000f8e0006 */
[----:B------:R-:W-:Y:S01]  /*02f0*/  UIMAD.WIDE UR4, UR8, 0x4, UR4 ;  /* 0x00000004080478a5 */ /* 0x000fe2000f8e0204 */
[----:B------:R-:W-:Y:S11]  /*0300*/  BRA.U !UP0, `(.L_x_0) ;  /* 0x0000000908007547 */ /* 0x000ff6000b800000 */
[----:B------:R-:W1:Y:S01]  /*0310*/  S2R R75, SR_TID.X ;  /* 0x00000000004b7919 */ /* 0x000e620000002100 */
[----:B------:R-:W-:Y:S01]  /*0320*/  MOV R46, RZ ;  /* 0x000000ff002e7202 */ /* 0x000fe20000000f00 */
[----:B------:R-:W-:Y:S01]  /*0330*/  UMOV UR8, UR4 ;  /* 0x0000000400087c82 */ /* 0x000fe20008000000 */
[----:B------:R-:W-:Y:S01]  /*0340*/  MOV R90, UR6 ;  /* 0x00000006005a7c02 */ /* 0x000fe20008000f00 */
[----:B------:R-:W-:Y:S01]  /*0350*/  UMOV UR4, URZ ;  /* 0x000000ff00047c82 */ /* 0x000fe20008000000 */
[----:B------:R-:W-:Y:S01]  /*0360*/  MOV R91, UR7 ;  /* 0x00000007005b7c02 */ /* 0x000fe20008000f00 */
[----:B------:R-:W-:Y:S01]  /*0370*/  UMOV UR7, UR5 ;  /* 0x0000000500077c82 */ /* 0x000fe20008000000 */
[----:B-1----:R-:W-:Y:S02]  /*0380*/  SHF.R.U32.HI R77, RZ, 0x5, R75 ;  /* 0x00000005ff4d7819 */ /* 0x002fe4000001164b */
[----:B------:R-:W-:-:S07]  /*0390*/  SHF.L.U32 R79, R75, 0x2, RZ ;  /* 0x000000024b4f7819 */ /* 0x000fce00000006ff */
.L_x_2:
[----:B------:R-:W1:Y:S01]  /*03a0*/  LDC R88, c[0x0][0x39c] ;  /* 0x0000e700ff587b82 */ /* 0x000e620000000800 */
[----:B------:R-:W2:Y:S01]  /*03b0*/  LDCU UR14, c[0x0][0x3a0] ;  /* 0x00007400ff0e77ac */ /* 0x000ea20008000800 */
[----:B------:R-:W-:Y:S02]  /*03c0*/  SHF.R.U32.HI R32, RZ, 0x1, R75 ;  /* 0x00000001ff207819 */ /* 0x000fe4000001164b */
[C---:B------:R-:W-:Y:S02]  /*03d0*/  LOP3.LUT R27, R79.reuse, 0x4, RZ, 0xc0, !PT ;  /* 0x000000044f1b7812 */ /* 0x040fe400078ec0ff */
[----:B------:R-:W-:Y:S02]  /*03e0*/  LOP3.LUT R29, R79, 0x7c, RZ, 0xc0, !PT ;  /* 0x0000007c4f1d7812 */ /* 0x000fe400078ec0ff */
[----:B------:R-:W-:Y:S02]  /*03f0*/  MOV R24, UR8 ;  /* 0x0000000800187c02 */ /* 0x000fe40008000f00 */
[----:B------:R-:W-:Y:S01]  /*0400*/  MOV R25, UR7 ;  /* 0x0000000700197c02 */ /* 0x000fe20008000f00 */
[----:B--2---:R-:W-:-:S04]  /*0410*/  IMAD R27, R32, UR14, R27 ;  /* 0x0000000e201b7c24 */ /* 0x004fc8000f8e021b */
[----:B------:R-:W-:-:S04]  /*0420*/  IMAD.WIDE.U32 R24, R27, 0x4, R24 ;  /* 0x000000041b187825 */ /* 0x000fc800078e0018 */
[----:B-1----:R-:W-:Y:S02]  /*0430*/  IMAD R29, R77, R88, R29 ;  /* 0x000000584d1d7224 */ /* 0x002fe400078e021d */
[----:B0-----:R-:W2:Y:S02]  /*0440*/  LDG.E.128.CONSTANT R24, desc[UR12][R24.64] ;  /* 0x0000000c18187981 */ /* 0x001ea4000c1e9d00 */
[----:B------:R-:W-:-:S06]  /*0450*/  IMAD.WIDE R28, R29, 0x4, R90 ;  /* 0x000000041d1c7825 */ /* 0x000fcc00078e025a */
[----:B------:R-:W3:Y:S01]  /*0460*/  LDG.E.128.CONSTANT R28, desc[UR12][R28.64] ;  /* 0x0000000c1c1c7981 */ /* 0x000ee2000c1e9d00 */
[----:B------:R-:W0:Y:S01]  /*0470*/  S2UR UR6, SR_CgaCtaId ;  /* 0x00000000000679c3 */ /* 0x000e220000008800 */
[----:B------:R-:W-:Y:S01]  /*0480*/  UMOV UR5, 0x400 ;  /* 0x0000040000057882 */ /* 0x000fe20000000000 */
[C---:B------:R-:W-:Y:S02]  /*0490*/  SHF.L.U32 R33, R75.reuse, 0xb, RZ ;  /* 0x0000000b4b217819 */ /* 0x040fe400000006ff */
[----:B------:R-:W-:Y:S02]  /*04a0*/  SHF.L.U32 R34, R75, 0x4, RZ ;  /* 0x000000044b227819 */ /* 0x000fe400000006ff */
[----:B------:R-:W-:Y:S01]  /*04b0*/  LOP3.LUT R33, R33, 0x800, RZ, 0xc0, !PT ;  /* 0x0000080021217812 */ /* 0x000fe200078ec0ff */
[----:B------:R-:W1:Y:S01]  /*04c0*/  S2R R75, SR_TID.X ;  /* 0x00000000004b7919 */ /* 0x000e620000002100 */
[----:B------:R-:W-:Y:S01]  /*04d0*/  LOP3.LUT R35, R34, 0x1f0, RZ, 0xc0, !PT ;  /* 0x000001f022237812 */ /* 0x000fe200078ec0ff */
[----:B0-----:R-:W-:-:S02]  /*04e0*/  ULEA UR9, UR6, UR5, 0x18 ;  /* 0x0000000506097291 */ /* 0x001fc4000f8ec0ff */
[----:B------:R-:W-:-:S04]  /*04f0*/  UIADD3 UR5, UPT, UPT, UR5, 0x1000, URZ ;  /* 0x0000100005057890 */ /* 0x000fc8000fffe0ff */
[----:B------:R-:W-:Y:S01]  /*0500*/  ULEA UR6, UR6, UR5, 0x18 ;  /* 0x0000000506067291 */ /* 0x000fe2000f8ec0ff */
[----:B------:R-:W-:-:S04]  /*0510*/  IADD3 R33, PT, PT, R33, UR9, RZ ;  /* 0x0000000921217c10 */ /* 0x000fc8000fffe0ff */
[----:B------:R-:W-:Y:S02]  /*0520*/  LEA R33, R32, R33, 0x2 ;  /* 0x0000002120217211 */ /* 0x000fe400078e10ff */
[----:B------:R-:W-:-:S04]  /*0530*/  LEA R32, R77, UR6, 0x9 ;  /* 0x000000064d207c11 */ /* 0x000fc8000f8e48ff */
[----:B------:R-:W-:Y:S02]  /*0540*/  IADD3 R32, PT, PT, R32, R35, RZ ;  /* 0x0000002320207210 */ /* 0x000fe40007ffe0ff */
[C---:B-1----:R-:W-:Y:S02]  /*0550*/  SHF.L.U32 R34, R75.reuse, 0x1, RZ ;  /* 0x000000014b227819 */ /* 0x042fe400000006ff */
[----:B------:R-:W-:Y:S02]  /*0560*/  SHF.L.U32 R35, R75, 0x5, RZ ;  /* 0x000000054b237819 */ /* 0x000fe400000006ff */
[----:B------:R-:W-:Y:S02]  /*0570*/  LOP3.LUT R81, R34, 0x7e0, RZ, 0xc0, !PT ;  /* 0x000007e022517812 */ /* 0x000fe400078ec0ff */
[----:B------:R-:W-:Y:S01]  /*0580*/  LOP3.LUT R83, R35, 0x1e0, RZ, 0xc0, !PT ;  /* 0x000001e023537812 */ /* 0x000fe200078ec0ff */
[----:B------:R-:W-:Y:S01]  /*0590*/  UMOV UR5, URZ ;  /* 0x000000ff00057c82 */ /* 0x000fe20008000000 */
[----:B--2---:R0:W-:Y:S04]  /*05a0*/  STS [R33], R24 ;  /* 0x0000001821007388 */ /* 0x0041e80000000800 */
[----:B------:R0:W-:Y:S04]  /*05b0*/  STS [R33+0x200], R25 ;  /* 0x0002001921007388 */ /* 0x0001e80000000800 */
[----:B------:R0:W-:Y:S04]  /*05c0*/  STS [R33+0x400], R26 ;  /* 0x0004001a21007388 */ /* 0x0001e80000000800 */
[----:B------:R0:W-:Y:S04]  /*05d0*/  STS [R33+0x600], R27 ;  /* 0x0006001b21007388 */ /* 0x0001e80000000800 */
[----:B---3--:R0:W-:Y:S01]  /*05e0*/  STS.128 [R32], R28 ;  /* 0x0000001c20007388 */ /* 0x0081e20000000c00 */
[----:B------:R-:W-:Y:S06]  /*05f0*/  BAR.SYNC.DEFER_BLOCKING 0x0 ;  /* 0x0000000000007b1d */ /* 0x000fec0000010000 */
.L_x_1:
[----:B------:R-:W-:Y:S02]  /*0600*/  ULEA UR10, UR5, UR9, 0x9 ;  /* 0x00000009050a7291 */ /* 0x000fe4000f8e48ff */
[----:B------:R-:W-:Y:S02]  /*0610*/  ULEA UR11, UR5, UR6, 0x9 ;  /* 0x00000006050b7291 */ /* 0x000fe4000f8e48ff */
[----:B------:R-:W-:-:S04]  /*0620*/  UIADD3 UR5, UPT, UPT, UR5, 0x1, URZ ;  /* 0x0000000105057890 */ /* 0x000fc8000fffe0ff */
[----:B------:R-:W-:Y:S01]  /*0630*/  UISETP.NE.AND UP0, UPT, UR5, 0x8, UPT ;  /* 0x000000080500788c */ /* 0x000fe2000bf05270 */
[----:B0-----:R-:W-:Y:S04]  /*0640*/  LDS.128 R24, [R81+UR10] ;  /* 0x0000000a51187984 */ /* 0x001fe80008000c00 */
[----:B------:R-:W0:Y:S04]  /*0650*/  LDS.128 R28, [R83+UR11] ;  /* 0x0000000b531c7984 */ /* 0x000e280008000c00 */
[----:B------:R-:W1:Y:S04]  /*0660*/  LDS.128 R32, [R81+UR10+0x10] ;  /* 0x0000100a51207984 */ /* 0x000e680008000c00 */
[----:B------:R-:W2:Y:S01]  /*0670*/  LDS.128 R36, [R83+UR11+0x10] ;  /* 0x0000100b53247984 */ /* 0x000ea20008000c00 */
[-C--:B0-----:R-:W-:Y:S01]  /*0680*/  FFMA R67, R24, R28.reuse, R67 ;  /* 0x0000001c18437223 */ /* 0x081fe20000000043 */
[-C--:B------:R-:W-:Y:S01]  /*0690*/  FFMA R76, R25, R28.reuse, R76 ;  /* 0x0000001c194c7223 */ /* 0x080fe2000000004c */
[-C--:B------:R-:W-:Y:S01]  /*06a0*/  FFMA R53, R26, R28.reuse, R53 ;  /* 0x0000001c1a357223 */ /* 0x080fe20000000035 */
[-C--:B------:R-:W-:Y:S01]  /*06b0*/  FFMA R58, R27, R28.reuse, R58 ;  /* 0x0000001c1b3a7223 */ /* 0x080fe2000000003a */
[-C--:B-1----:R-:W-:Y:S01]  /*06c0*/  FFMA R23, R32, R28.reuse, R23 ;  /* 0x0000001c20177223 */ /* 0x082fe20000000017 */
[-C--:B------:R-:W-:Y:S01]  /*06d0*/  FFMA R20, R33, R28.reuse, R20 ;  /* 0x0000001c21147223 */ /* 0x080fe20000000014 */
[-C--:B------:R-:W-:Y:S01]  /*06e0*/  FFMA R9, R34, R28.reuse, R9 ;  /* 0x0000001c22097223 */ /* 0x080fe20000000009 */
[----:B------:R-:W-:Y:S01]  /*06f0*/  FFMA R4, R35, R28, R4 ;  /* 0x0000001c23047223 */ /* 0x000fe20000000004 */
[-C--:B------:R-:W-:Y:S01]  /*0700*/  FFMA R69, R24, R29.reuse, R69 ;  /* 0x0000001d18457223 */ /* 0x080fe20000000045 */
[-C--:B------:R-:W-:Y:S01]  /*0710*/  FFMA R78, R25, R29.reuse, R78 ;  /* 0x0000001d194e7223 */ /* 0x080fe2000000004e */
[-C--:B------:R-:W-:Y:S01]  /*0720*/  FFMA R55, R26, R29.reuse, R55 ;  /* 0x0000001d1a377223 */ /* 0x080fe20000000037 */
[-C--:B------:R-:W-:Y:S01]  /*0730*/  FFMA R60, R27, R29.reuse, R60 ;  /* 0x0000001d1b3c7223 */ /* 0x080fe2000000003c */
[-C--:B------:R-:W-:Y:S01]  /*0740*/  FFMA R41, R32, R29.reuse, R41 ;  /* 0x0000001d20297223 */ /* 0x080fe20000000029 */
        /* <DEDUP_REMOVED lines=19> */
[C---:B--2---:R-:W-:Y:S01]  /*0880*/  FFMA R63, R24.reuse, R36, R63 ;  /* 0x00000024183f7223 */ /* 0x044fe2000000003f */
[C---:B------:R-:W-:Y:S01]  /*0890*/  FFMA R84, R24.reuse, R37, R84 ;  /* 0x0000002518547223 */ /* 0x040fe20000000054 */
[C---:B------:R-:W-:Y:S01]  /*08a0*/  FFMA R65, R24.reuse, R38, R65 ;  /* 0x0000002618417223 */ /* 0x040fe20000000041 */
[----:B------:R-:W-:Y:S01]  /*08b0*/  FFMA R86, R24, R39, R86 ;  /* 0x0000002718567223 */ /* 0x000fe20000000056 */
[C---:B------:R-:W-:Y:S01]  /*08c0*/  FFMA R70, R25.reuse, R36, R70 ;  /* 0x0000002419467223 */ /* 0x040fe20000000046 */
        /* <DEDUP_REMOVED lines=27> */
[----:B------:R-:W-:Y:S06]  /*0a80*/  BRA.U UP0, `(.L_x_1) ;  /* 0xfffffff900dc7547 */ /* 0x000fec000b83ffff */
[----:B------:R-:W-:Y:S01]  /*0a90*/  BAR.SYNC.DEFER_BLOCKING 0x0 ;  /* 0x0000000000007b1d */ /* 0x000fe20000010000 */
[----:B------:R-:W-:Y:S01]  /*0aa0*/  UIADD3 UR8, UP0, UPT, UR8, 0x20, URZ ;  /* 0x0000002008087890 */ /* 0x000fe2000ff1e0ff */
[----:B------:R-:W-:Y:S01]  /*0ab0*/  SHF.L.U32 R25, R88, 0x3, RZ ;  /* 0x0000000358197819 */ /* 0x000fe200000006ff */
[----:B------:R-:W-:Y:S02]  /*0ac0*/  UIADD3 UR4, UPT, UPT, UR4, 0x8, URZ ;  /* 0x0000000804047890 */ /* 0x000fe4000fffe0ff */
[----:B------:R-:W-:Y:S02]  /*0ad0*/  UIADD3.X UR7, UPT, UPT, URZ, UR7, URZ, UP0, !UPT ;  /* 0x00000007ff077290 */ /* 0x000fe400087fe4ff */
[----:B------:R-:W-:Y:S01]  /*0ae0*/  UISETP.GE.AND UP0, UPT, UR4, UR14, UPT ;  /* 0x0000000e0400728c */ /* 0x000fe2000bf06270 */
[----:B------:R-:W-:-:S08]  /*0af0*/  IMAD.WIDE R90, R25, 0x4, R90 ;  /* 0x00000004195a7825 */ /* 0x000fd000078e025a */
[----:B------:R-:W-:Y:S05]  /*0b00*/  BRA.U !UP0, `(.L_x_2) ;  /* 0xfffffff908247547 */ /* 0x000fea000b83ffff */
.L_x_0:
[----:B------:R-:W1:Y:S01]  /*0b10*/  S2R R25, SR_TID.X ;  /* 0x0000000000197919 */ /* 0x000e620000002100 */
[----:B------:R-:W-:Y:S01]  /*0b20*/  S2UR UR4, SR_CTAID.Y ;  /* 0x00000000000479c3 */ /* 0x000fe20000002600 */
[----:B------:R-:W2:Y:S01]  /*0b30*/  LDCU UR10, c[0x0][0x39c] ;  /* 0x00007380ff0a77ac */ /* 0x000ea20008000800 */
[----:B------:R-:W3:Y:S06]  /*0b40*/  LDCU.64 UR6, c[0x0][0x390] ;  /* 0x00007200ff0677ac */ /* 0x000eec0008000a00 */
[----:B------:R-:W2:Y:S01]  /*0b50*/  S2UR UR5, SR_CTAID.X ;  /* 0x00000000000579c3 */ /* 0x000ea20000002500 */
[----:B------:R-:W4:Y:S01]  /*0b60*/  LDCU UR8, c[0x0][0x3a4] ;  /* 0x00007480ff0877ac */ /* 0x000f220008000800 */
[----:B------:R-:W5:Y:S01]  /*0b70*/  LDCU UR9, c[0x0][0x3a8] ;  /* 0x00007500ff0977ac */ /* 0x000f620008000800 */
[----:B-1----:R-:W-:Y:S01]  /*0b80*/  SHF.R.U32.HI R24, RZ, 0x1, R25 ;  /* 0x00000001ff187819 */ /* 0x002fe20000011619 */
[----:B--2---:R-:W-:Y:S01]  /*0b90*/  UIMAD UR4, UR4, UR10, UR5 ;  /* 0x0000000a040472a4 */ /* 0x004fe2000f8e0205 */
[----:B------:R-:W-:-:S02]  /*0ba0*/  SHF.L.U32 R25, R25, 0x3, RZ ;  /* 0x0000000319197819 */ /* 0x000fc400000006ff */
[----:B------:R-:W-:Y:S01]  /*0bb0*/  LOP3.LUT R24, R24, 0x1f8, RZ, 0xc0, !PT ;  /* 0x000001f818187812 */ /* 0x000fe200078ec0ff */
[----:B------:R-:W-:Y:S01]  /*0bc0*/  USHF.L.U32 UR4, UR4, 0x7, URZ ;  /* 0x0000000704047899 */ /* 0x000fe200080006ff */
[----:B------:R-:W-:-:S03]  /*0bd0*/  LOP3.LUT R25, R25, 0x78, RZ, 0xc0, !PT ;  /* 0x0000007819197812 */ /* 0x000fc600078ec0ff */
[----:B------:R-:W-:Y:S02]  /*0be0*/  USHF.R.S32.HI UR5, URZ, 0x1f, UR4 ;  /* 0x0000001fff057899 */ /* 0x000fe40008011404 */
[----:B------:R-:W-:-:S05]  /*0bf0*/  IMAD R36, R24, UR10, R25 ;  /* 0x0000000a18247c24 */ /* 0x000fca000f8e0219 */
[----:B------:R-:W-:-:S04]  /*0c00*/  IADD3 R24, P0, PT, R36, UR4, RZ ;  /* 0x0000000424187c10 */ /* 0x000fc8000ff1e0ff */
[----:B------:R-:W-:Y:S02]  /*0c10*/  LEA.HI.X.SX32 R25, R36, UR5, 0x1, P0 ;  /* 0x0000000524197c11 */ /* 0x000fe400080f0eff */
[----:B---3--:R-:W-:-:S04]  /*0c20*/  LEA R88, P0, R24, UR6, 0x2 ;  /* 0x0000000618587c11 */ /* 0x008fc8000f8010ff */
[----:B------:R-:W-:-:S05]  /*0c30*/  LEA.HI.X R89, R24, UR7, R25, 0x2, P0 ;  /* 0x0000000718597c11 */ /* 0x000fca00080f1419 */
[----:B0-----:R-:W5:Y:S04]  /*0c40*/  LDG.E.128 R28, desc[UR12][R88.64] ;  /* 0x0000000c581c7981 */ /* 0x001f68000c1e1d00 */
[----:B------:R-:W2:Y:S01]  /*0c50*/  LDG.E.128 R24, desc[UR12][R88.64+0x10] ;  /* 0x0000100c58187981 */ /* 0x000ea2000c1e1d00 */
[----:B------:R-:W-:Y:S01]  /*0c60*/  IADD3 R36, PT, PT, R36, UR10, RZ ;  /* 0x0000000a24247c10 */ /* 0x000fe2000fffe0ff */
[----:B----4-:R-:W-:Y:S01]  /*0c70*/  FMUL R67, R67, UR8 ;  /* 0x0000000843437c20 */ /* 0x010fe20008400000 */
[----:B------:R-:W-:Y:S01]  /*0c80*/  FMUL R71, R71, UR8 ;  /* 0x0000000847477c20 */ /* 0x000fe20008400000 */
[----:B------:R-:W-:Y:S01]  /*0c90*/  FMUL R34, R73, UR8 ;  /* 0x0000000849227c20 */ /* 0x000fe20008400000 */
[----:B------:R-:W-:Y:S01]  /*0ca0*/  IADD3 R32, P0, PT, R36, UR4, RZ ;  /* 0x0000000424207c10 */ /* 0x000fe2000ff1e0ff */
[----:B------:R-:W-:Y:S01]  /*0cb0*/  FMUL R63, R63, UR8 ;  /* 0x000000083f3f7c20 */ /* 0x000fe20008400000 */
[----:B------:R-:W-:Y:S01]  /*0cc0*/  FMUL R84, R84, UR8 ;  /* 0x0000000854547c20 */ /* 0x000fe20008400000 */
[----:B------:R-:W-:Y:S01]  /*0cd0*/  FMUL R65, R65, UR8 ;  /* 0x0000000841417c20 */ /* 0x000fe20008400000 */
[----:B------:R-:W-:Y:S01]  /*0ce0*/  LEA.HI.X.SX32 R33, R36, UR5, 0x1, P0 ;  /* 0x0000000524217c11 */ /* 0x000fe200080f0eff */
[----:B------:R-:W-:Y:S01]  /*0cf0*/  FMUL R86, R86, UR8 ;  /* 0x0000000856567c20 */ /* 0x000fe20008400000 */
[----:B------:R-:W-:-:S04]  /*0d00*/  LEA R38, P0, R32, UR6, 0x2 ;  /* 0x0000000620267c11 */ /* 0x000fc8000f8010ff */
[----:B------:R-:W-:Y:S01]  /*0d10*/  LEA.HI.X R39, R32, UR7, R33, 0x2, P0 ;  /* 0x0000000720277c11 */ /* 0x000fe200080f1421 */
[----:B------:R-:W-:Y:S01]  /*0d20*/  FMUL R32, R69, UR8 ;  /* 0x0000000845207c20 */ /* 0x000fe20008400000 */
[----:B-----5:R-:W-:-:S03]  /*0d30*/  FFMA R28, R28, UR9, R67 ;  /* 0x000000091c1c7c23 */ /* 0x020fc60008000043 */
[----:B------:R-:W-:Y:S01]  /*0d40*/  FFMA R29, R29, UR9, R32 ;  /* 0x000000091d1d7c23 */ /* 0x000fe20008000020 */
[----:B------:R-:W-:Y:S01]  /*0d50*/  FFMA R30, R30, UR9, R71 ;  /* 0x000000091e1e7c23 */ /* 0x000fe20008000047 */
[----:B------:R-:W-:Y:S01]  /*0d60*/  FFMA R31, R31, UR9, R34 ;  /* 0x000000091f1f7c23 */ /* 0x000fe20008000022 */
[----:B--2---:R-:W-:Y:S01]  /*0d70*/  FFMA R24, R24, UR9, R63 ;  /* 0x0000000918187c23 */ /* 0x004fe2000800003f */
[----:B------:R-:W-:Y:S01]  /*0d80*/  FFMA R25, R25, UR9, R84 ;  /* 0x0000000919197c23 */ /* 0x000fe20008000054 */
[----:B------:R-:W-:Y:S01]  /*0d90*/  FFMA R26, R26, UR9, R65 ;  /* 0x000000091a1a7c23 */ /* 0x000fe20008000041 */
[----:B------:R-:W-:Y:S01]  /*0da0*/  FFMA R27, R27, UR9, R86 ;  /* 0x000000091b1b7c23 */ /* 0x000fe20008000056 */
[----:B------:R-:W-:Y:S04]  /*0db0*/  STG.E.128 desc[UR12][R88.64], R28 ;  /* 0x0000001c58007986 */ /* 0x000fe8000c101d0c */
[----:B------:R0:W-:Y:S04]  /*0dc0*/  STG.E.128 desc[UR12][R88.64+0x10], R24 ;  /* 0x0000101858007986 */ /* 0x0001e8000c101d0c */
[----:B------:R-:W2:Y:S01]  /*0dd0*/  LDG.E.128 R32, desc[UR12][R38.64] ;  /* 0x0000000c26207981 */ /* 0x000ea2000c1e1d00 */
[----:B------:R-:W-:Y:S01]  /*0de0*/  IADD3 R63, PT, PT, R36, 0x4, RZ ;  /* 0x00000004243f7810 */ /* 0x000fe20007ffe0ff */
[----:B------:R-:W-:Y:S01]  /*0df0*/  FMUL R37, R76, UR8 ;  /* 0x000000084c257c20 */ /* 0x000fe20008400000 */
[----:B------:R-:W-:Y:S01]  /*0e00*/  FMUL R78, R78, UR8 ;  /* 0x000000084e4e7c20 */ /* 0x000fe20008400000 */
[----:B------:R-:W-:Y:S01]  /*0e10*/  FMUL R82, R82, UR8 ;  /* 0x0000000852527c20 */ /* 0x000fe20008400000 */
[----:B------:R-:W-:-:S04]  /*0e20*/  IADD3 R65, P0, PT, R63, UR4, RZ ;  /* 0x000000043f417c10 */ /* 0x000fc8000ff1e0ff */
[----:B------:R-:W-:Y:S02]  /*0e30*/  LEA.HI.X.SX32 R86, R63, UR5, 0x1, P0 ;  /* 0x000000053f567c11 */ /* 0x000fe400080f0eff */
[----:B------:R-:W-:-:S04]  /*0e40*/  LEA R84, P0, R65, UR6, 0x2 ;  /* 0x0000000641547c11 */ /* 0x000fc8000f8010ff */
[----:B------:R-:W-:Y:S01]  /*0e50*/  LEA.HI.X R85, R65, UR7, R86, 0x2, P0 ;  /* 0x0000000741557c11 */ /* 0x000fe200080f1456 */
[----:B------:R-:W-:Y:S01]  /*0e60*/  FMUL R65, R80, UR8 ;  /* 0x0000000850417c20 */ /* 0x000fe20008400000 */
[----:B--2---:R-:W-:Y:S01]  /*0e70*/  FFMA R32, R32, UR9, R37 ;  /* 0x0000000920207c23 */ /* 0x004fe20008000025 */
[----:B------:R-:W-:Y:S02]  /*0e80*/  FFMA R33, R33, UR9, R78 ;  /* 0x0000000921217c23 */ /* 0x000fe4000800004e */
[----:B------:R-:W-:Y:S01]  /*0e90*/  FFMA R34, R34, UR9, R65 ;  /* 0x0000000922227c23 */ /* 0x000fe20008000041 */
[----:B------:R-:W-:-:S05]  /*0ea0*/  FFMA R35, R35, UR9, R82 ;  /* 0x0000000923237c23 */ /* 0x000fca0008000052 */
[----:B------:R1:W-:Y:S04]  /*0eb0*/  STG.E.128 desc[UR12][R38.64], R32 ;  /* 0x0000002026007986 */ /* 0x0003e8000c101d0c */
[----:B0-----:R-:W2:Y:S01]  /*0ec0*/  LDG.E.128 R24, desc[UR12][R84.64] ;  /* 0x0000000c54187981 */ /* 0x001ea2000c1e1d00 */
[----:B------:R-:W-:Y:S01]  /*0ed0*/  IADD3 R65, PT, PT, R36, UR10, RZ ;  /* 0x0000000a24417c10 */ /* 0x000fe2000fffe0ff */
[----:B------:R-:W-:Y:S01]  /*0ee0*/  FMUL R29, R70, UR8 ;  /* 0x00000008461d7c20 */ /* 0x000fe20008400000 */
[----:B------:R-:W-:Y:S01]  /*0ef0*/  FMUL R72, R72, UR8 ;  /* 0x0000000848487c20 */ /* 0x000fe20008400000 */
[----:B------:R-:W-:Y:S01]  /*0f00*/  FMUL R61, R61, UR8 ;  /* 0x000000083d3d7c20 */ /* 0x000fe20008400000 */
[----:B------:R-:W-:Y:S01]  /*0f10*/  IADD3 R28, P0, PT, R65, UR4, RZ ;  /* 0x00000004411c7c10 */ /* 0x000fe2000ff1e0ff */
[----:B------:R-:W-:-:S03]  /*0f20*/  FMUL R74, R74, UR8 ;  /* 0x000000084a4a7c20 */ /* 0x000fc60008400000 */
[----:B------:R-:W-:Y:S02]  /*0f30*/  LEA.HI.X.SX32 R31, R65, UR5, 0x1, P0 ;  /* 0x00000005411f7c11 */ /* 0x000fe400080f0eff */
[----:B------:R-:W-:-:S04]  /*0f40*/  LEA R36, P0, R28, UR6, 0x2 ;  /* 0x000000061c247c11 */ /* 0x000fc8000f8010ff */
[----:B------:R-:W-:Y:S01]  /*0f50*/  LEA.HI.X R37, R28, UR7, R31, 0x2, P0 ;  /* 0x000000071c257c11 */ /* 0x000fe200080f141f */
[----:B--2---:R-:W-:Y:S01]  /*0f60*/  FFMA R24, R24, UR9, R29 ;  /* 0x0000000918187c23 */ /* 0x004fe2000800001d */
[----:B------:R-:W-:Y:S01]  /*0f70*/  FFMA R25, R25, UR9, R72 ;  /* 0x0000000919197c23 */ /* 0x000fe20008000048 */
[----:B------:R-:W-:Y:S01]  /*0f80*/  FFMA R26, R26, UR9, R61 ;  /* 0x000000091a1a7c23 */ /* 0x000fe2000800003d */
[----:B------:R-:W-:-:S05]  /*0f90*/  FFMA R27, R27, UR9, R74 ;  /* 0x000000091b1b7c23 */ /* 0x000fca000800004a */
[----:B------:R0:W-:Y:S04]  /*0fa0*/  STG.E.128 desc[UR12][R84.64], R24 ;  /* 0x0000001854007986 */ /* 0x0001e8000c101d0c */
[----:B------:R-:W2:Y:S01]  /*0fb0*/  LDG.E.128 R28, desc[UR12][R36.64] ;  /* 0x0000000c241c7981 */ /* 0x000ea2000c1e1d00 */
[----:B------:R-:W-:Y:S01]  /*0fc0*/  IADD3 R63, PT, PT, R63, UR10, RZ ;  /* 0x0000000a3f3f7c10 */ /* 0x000fe2000fffe0ff */
[----:B------:R-:W-:Y:S01]  /*0fd0*/  FMUL R53, R53, UR8 ;  /* 0x0000000835357c20 */ /* 0x000fe20008400000 */
[----:B------:R-:W-:Y:S01]  /*0fe0*/  FMUL R57, R57, UR8 ;  /* 0x0000000839397c20 */ /* 0x000fe20008400000 */
[----:B-1----:R-:W-:Y:S01]  /*0ff0*/  FMUL R38, R59, UR8 ;  /* 0x000000083b267c20 */ /* 0x002fe20008400000 */
[----:B------:R-:W-:-:S04]  /*1000*/  IADD3 R33, P0, PT, R63, UR4, RZ ;  /* 0x000000043f217c10 */ /* 0x000fc8000ff1e0ff */
[----:B------:R-:W-:Y:S02]  /*1010*/  LEA.HI.X.SX32 R34, R63, UR5, 0x1, P0 ;  /* 0x000000053f227c11 */ /* 0x000fe400080f0eff */
[----:B------:R-:W-:-:S04]  /*1020*/  LEA R32, P0, R33, UR6, 0x2 ;  /* 0x0000000621207c11 */ /* 0x000fc8000f8010ff */
[----:B------:R-:W-:Y:S01]  /*1030*/  LEA.HI.X R33, R33, UR7, R34, 0x2, P0 ;  /* 0x0000000721217c11 */ /* 0x000fe200080f1422 */
[----:B------:R-:W-:Y:S01]  /*1040*/  FMUL R34, R55, UR8 ;  /* 0x0000000837227c20 */ /* 0x000fe20008400000 */
[----:B--2---:R-:W-:-:S03]  /*1050*/  FFMA R28, R28, UR9, R53 ;  /* 0x000000091c1c7c23 */ /* 0x004fc60008000035 */
[----:B------:R-:W-:Y:S01]  /*1060*/  FFMA R29, R29, UR9, R34 ;  /* 0x000000091d1d7c23 */ /* 0x000fe20008000022 */
        /* <DEDUP_REMOVED lines=18> */
[----:B-1----:R-:W2:Y:S01]  /*1190*/  LDG.E.128 R28, desc[UR12][R34.64] ;  /* 0x0000000c221c7981 */ /* 0x002ea2000c1e1d00 */
        /* <DEDUP_REMOVED lines=74> */
[----:B------:R-:W2:Y:S01]  /*1640*/  LDG.E.128 R20, desc[UR12][R32.64] ;  /* 0x0000000c20147981 */ /* 0x000ea2000c1e1d00 */
[----:B------:R-:W-:Y:S01]  /*1650*/  IADD3 R65, PT, PT, R65, UR10, RZ ;  /* 0x0000000a41417c10 */ /* 0x000fe2000fffe0ff */
[----:B------:R-:W-:Y:S01]  /*1660*/  FMUL R19, R18, UR8 ;  /* 0x0000000812137c20 */ /* 0x000fe20008400000 */
[----:B------:R-:W-:Y:S01]  /*1670*/  FMUL R44, R44, UR8 ;  /* 0x000000082c2c7c20 */ /* 0x000fe20008400000 */
[----:B------:R-:W-:Y:S01]  /*1680*/  FMUL R17, R17, UR8 ;  /* 0x0000000811117c20 */ /* 0x000fe20008400000 */
[----:B0-----:R-:W-:Y:S01]  /*1690*/  IADD3 R24, P0, PT, R65, UR4, RZ ;  /* 0x0000000441187c10 */ /* 0x001fe2000ff1e0ff */
        /* <DEDUP_REMOVED lines=11> */
[----:B-1----:R-:W-:Y:S01]  /*1750*/  FMUL R30, R15, UR8 ;  /* 0x000000080f1e7c20 */ /* 0x002fe20008400000 */
        /* <DEDUP_REMOVED lines=26> */
[----:B------:R-:W-:Y:S04]  /*1900*/  STG.E.128 desc[UR12][R18.64], R20 ;  /* 0x0000001412007986 */ /* 0x000fe8000c101d0c */
        /* <DEDUP_REMOVED lines=14> */
[----:B------:R-:W-:Y:S04]  /*19f0*/  STG.E.128 desc[UR12][R24.64], R28 ;  /* 0x0000001c18007986 */ /* 0x000fe8000c101d0c */
[----:B------:R-:W2:Y:S01]  /*1a00*/  LDG.E.128 R8, desc[UR12][R14.64] ;  /* 0x0000000c0e087981 */ /* 0x000ea2000c1e1d00 */
[----:B------:R-:W-:Y:S01]  /*1a10*/  FMUL R5, R6, UR8 ;  /* 0x0000000806057c20 */ /* 0x000fe20008400000 */
[----:B------:R-:W-:Y:S01]  /*1a20*/  FMUL R2, R2, UR8 ;  /* 0x0000000802027c20 */ /* 0x000fe20008400000 */
[----:B------:R-:W-:Y:S01]  /*1a30*/  FMUL R3, R3, UR8 ;  /* 0x0000000803037c20 */ /* 0x000fe20008400000 */
[----:B------:R-:W-:Y:S01]  /*1a40*/  FMUL R0, R0, UR8 ;  /* 0x0000000800007c20 */ /* 0x000fe20008400000 */
[----:B--2---:R-:W-:Y:S01]  /*1a50*/  FFMA R8, R8, UR9, R5 ;  /* 0x0000000908087c23 */ /* 0x004fe20008000005 */
[----:B------:R-:W-:Y:S01]  /*1a60*/  FFMA R9, R9, UR9, R2 ;  /* 0x0000000909097c23 */ /* 0x000fe20008000002 */
[----:B------:R-:W-:Y:S01]  /*1a70*/  FFMA R10, R10, UR9, R3 ;  /* 0x000000090a0a7c23 */ /* 0x000fe20008000003 */
[----:B------:R-:W-:-:S05]  /*1a80*/  FFMA R11, R11, UR9, R0 ;  /* 0x000000090b0b7c23 */ /* 0x000fca0008000000 */
[----:B------:R-:W-:Y:S01]  /*1a90*/  STG.E.128 desc[UR12][R14.64], R8 ;  /* 0x000000080e007986 */ /* 0x000fe2000c101d0c */
[----:B------:R-:W-:Y:S05]  /*1aa0*/  EXIT ;  /* 0x000000000000794d */ /* 0x000fea0003800000 */
.L_x_3:
[----:B------:R-:W-:-:S00]  /*1ab0*/  BRA `(.L_x_3) ;  /* 0xfffffffc00fc7947 */ /* 0x000fc0000383ffff */
[----:B------:R-:W-:-:S00]  /*1ac0*/  NOP ;  /* 0x0000000000007918 */ /* 0x000fc00000000000 */
        /* <DEDUP_REMOVED lines=11> */
.L_x_4:


//--------------------- .nv.shared._Z8sgemm_v3ILi128ELi128ELi8ELi8ELi8EEvPfS0_S0_iiiff --------------------------
	.section	.nv.shared._Z8sgemm_v3ILi128ELi128ELi8ELi8ELi8EEvPfS0_S0_iiiff,"aw",@nobits
	.sectionflags	@""
	.align	4
.nv.shared._Z8sgemm_v3ILi128ELi128ELi8ELi8ELi8EEvPfS0_S0_iiiff:
	.zero		9216


//--------------------- .nv.shared.reserved.0     --------------------------
	.section	.nv.shared.reserved.0,"aw",@nobits
	.weak		__nv_reservedSMEM_offset_0_alias
	.size		__nv_reservedSMEM_offset_0_alias, 0, 64
	.other		__nv_reservedSMEM_offset_0_alias,@"STO_CUDA_RESERVED_SHARED STV_DEFAULT"
__nv_reservedSMEM_offset_0_alias:
	.zero		0
	.zero		64


//--------------------- .nv.constant0._Z8sgemm_v3ILi128ELi128ELi8ELi8ELi8EEvPfS0_S0_iiiff --------------------------
	.section	.nv.constant0._Z8sgemm_v3ILi128ELi128ELi8ELi8ELi8EEvPfS0_S0_iiiff,"a",@progbits
	.sectionflags	@""
	.align	4
.nv.constant0._Z8sgemm_v3ILi128ELi128ELi8ELi8ELi8EEvPfS0_S0_iiiff:
	.zero		940


//--------------------- SYMBOLS --------------------------

	.type		.nv.reservedSmem.offset0,@object
	.size		.nv.reservedSmem.offset0,0x4
	.type		.nv.reservedSmem.cap,@object
	.size		.nv.reservedSmem.cap,0x4
